//
// Generated by NVIDIA NVVM Compiler
//
// Compiler Build ID: CL-36424714
// Cuda compilation tools, release 13.0, V13.0.88
// Based on NVVM 20.0.0
//

.version 9.0
.target sm_100
.address_size 64

	// .globl	_Z12mandelKernelffffPiii

.visible .entry _Z12mandelKernelffffPiii(
	.param .f32 _Z12mandelKernelffffPiii_param_0,
	.param .f32 _Z12mandelKernelffffPiii_param_1,
	.param .f32 _Z12mandelKernelffffPiii_param_2,
	.param .f32 _Z12mandelKernelffffPiii_param_3,
	.param .u64 .ptr .align 1 _Z12mandelKernelffffPiii_param_4,
	.param .u32 _Z12mandelKernelffffPiii_param_5,
	.param .u32 _Z12mandelKernelffffPiii_param_6
)
{
	.reg .pred 	%p<4>;
	.reg .b32 	%r<19>;
	.reg .b32 	%f<20>;
	.reg .b64 	%rd<5>;

	ld.param.f32 	%f9, [_Z12mandelKernelffffPiii_param_0];
	ld.param.f32 	%f10, [_Z12mandelKernelffffPiii_param_1];
	ld.param.f32 	%f11, [_Z12mandelKernelffffPiii_param_2];
	ld.param.f32 	%f12, [_Z12mandelKernelffffPiii_param_3];
	ld.param.u64 	%rd1, [_Z12mandelKernelffffPiii_param_4];
	ld.param.u32 	%r6, [_Z12mandelKernelffffPiii_param_5];
	ld.param.u32 	%r7, [_Z12mandelKernelffffPiii_param_6];
	mov.u32 	%r9, %ctaid.x;
	mov.u32 	%r10, %ntid.x;
	mov.u32 	%r11, %tid.x;
	mad.lo.s32 	%r1, %r9, %r10, %r11;
	mov.u32 	%r12, %ctaid.y;
	mov.u32 	%r13, %ntid.y;
	mov.u32 	%r14, %tid.y;
	mad.lo.s32 	%r2, %r12, %r13, %r14;
	cvt.rn.f32.s32 	%f13, %r1;
	fma.rn.f32 	%f1, %f11, %f13, %f9;
	cvt.rn.f32.u32 	%f14, %r2;
	fma.rn.f32 	%f2, %f12, %f14, %f10;
	setp.lt.s32 	%p1, %r7, 1;
	mov.b32 	%r18, 0;
	@%p1 bra 	$L__BB0_4;
	mov.b32 	%r17, 0;
	mov.f32 	%f18, %f2;
	mov.f32 	%f19, %f1;
$L__BB0_2:
	mul.f32 	%f5, %f19, %f19;
	mul.f32 	%f6, %f18, %f18;
	add.f32 	%f15, %f5, %f6;
	setp.gt.f32 	%p2, %f15, 0f40800000;
	mov.u32 	%r18, %r17;
	@%p2 bra 	$L__BB0_4;
	sub.f32 	%f16, %f5, %f6;
	add.f32 	%f7, %f1, %f16;
	add.f32 	%f17, %f19, %f19;
	fma.rn.f32 	%f18, %f17, %f18, %f2;
	add.s32 	%r17, %r17, 1;
	setp.ne.s32 	%p3, %r17, %r7;
	mov.f32 	%f19, %f7;
	mov.u32 	%r18, %r7;
	@%p3 bra 	$L__BB0_2;
$L__BB0_4:
	cvta.to.global.u64 	%rd2, %rd1;
	mad.lo.s32 	%r16, %r6, %r2, %r1;
	mul.wide.s32 	%rd3, %r16, 4;
	add.s64 	%rd4, %rd2, %rd3;
	st.global.u32 	[%rd4], %r18;
	ret;

}


// ===== COMPILED SASS (sm_100) =====

	.target	sm_100

	.elftype	@"ET_EXEC"


//--------------------- .note.nv.tkinfo           --------------------------
	.section	.note.nv.tkinfo,"",@"SHT_NOTE"
	.sectionflags	@"SHF_NOTE_NV_TKINFO"
	.tkinfo
        /*0018*/ 	.word	0x00000002
        /*0030*/ 	.string	""
        /*0030*/ 	.string	"ptxas"
        /*0030*/ 	.string	"Cuda compilation tools, release 13.0, V13.0.88"
        /*0030*/ 	.string	"Build cuda_13.0.r13.0/compiler.36424714_0"
        /*0030*/ 	.string	"-arch sm_100 -m 64 "



//--------------------- .note.nv.cuinfo           --------------------------
	.section	.note.nv.cuinfo,"",@"SHT_NOTE"
	.sectionflags	@"SHF_NOTE_NV_CUINFO"
        /*0018*/ 	.short	0x0002
        /*001a*/ 	.short	0x0064
        /*001c*/ 	.short	0x0082
	.zero		2


//--------------------- .nv.info                  --------------------------
	.section	.nv.info,"",@"SHT_CUDA_INFO"
	.align	4


	//----- nvinfo : EIATTR_REGCOUNT
	.align		4
        /*0000*/ 	.byte	0x04, 0x2f
        /*0002*/ 	.short	(.L_1 - .L_0)
	.align		4
.L_0:
        /*0004*/ 	.word	index@(_Z12mandelKernelffffPiii)
        /*0008*/ 	.word	0x0000000e


	//----- nvinfo : EIATTR_FRAME_SIZE
	.align		4
.L_1:
        /*000c*/ 	.byte	0x04, 0x11
        /*000e*/ 	.short	(.L_3 - .L_2)
	.align		4
.L_2:
        /*0010*/ 	.word	index@(_Z12mandelKernelffffPiii)
        /*0014*/ 	.word	0x00000000


	//----- nvinfo : EIATTR_MIN_STACK_SIZE
	.align		4
.L_3:
        /*0018*/ 	.byte	0x04, 0x12
        /*001a*/ 	.short	(.L_5 - .L_4)
	.align		4
.L_4:
        /*001c*/ 	.word	index@(_Z12mandelKernelffffPiii)
        /*0020*/ 	.word	0x00000000
.L_5:


//--------------------- .nv.compat                --------------------------
	.section	.nv.compat,"",@"SHT_CUDA_COMPAT_INFO"
	.align	4
        /*0000*/ 	.byte	0x02, 0x09, 0x00, 0x00, 0x02, 0x02, 0x01, 0x00, 0x02, 0x05, 0x05, 0x00, 0x03, 0x07, 0x01, 0x01
        /*0010*/ 	.byte	0x02, 0x03, 0x00, 0x00, 0x02, 0x06, 0x01, 0x00, 0x04, 0x0b, 0x08, 0x00, 0x01, 0x00, 0x00, 0x00
        /*0020*/ 	.byte	0x00, 0x00, 0x00, 0x00


//--------------------- .nv.info._Z12mandelKernelffffPiii --------------------------
	.section	.nv.info._Z12mandelKernelffffPiii,"",@"SHT_CUDA_INFO"
	.sectionflags	@""
	.align	4


	//----- nvinfo : EIATTR_CUDA_API_VERSION
	.align		4
        /*0000*/ 	.byte	0x04, 0x37
        /*0002*/ 	.short	(.L_7 - .L_6)
.L_6:
        /*0004*/ 	.word	0x00000082


	//----- nvinfo : EIATTR_KPARAM_INFO
	.align		4
.L_7:
        /*0008*/ 	.byte	0x04, 0x17
        /*000a*/ 	.short	(.L_9 - .L_8)
.L_8:
        /*000c*/ 	.word	0x00000000
        /*0010*/ 	.short	0x0006
        /*0012*/ 	.short	0x001c
        /*0014*/ 	.byte	0x00, 0xf0, 0x11, 0x00


	//----- nvinfo : EIATTR_KPARAM_INFO
	.align		4
.L_9:
        /*0018*/ 	.byte	0x04, 0x17
        /*001a*/ 	.short	(.L_11 - .L_10)
.L_10:
        /*001c*/ 	.word	0x00000000
        /*0020*/ 	.short	0x0005
        /*0022*/ 	.short	0x0018
        /*0024*/ 	.byte	0x00, 0xf0, 0x11, 0x00


	//----- nvinfo : EIATTR_KPARAM_INFO
	.align		4
.L_11:
        /*0028*/ 	.byte	0x04, 0x17
        /*002a*/ 	.short	(.L_13 - .L_12)
.L_12:
        /*002c*/ 	.word	0x00000000
        /*0030*/ 	.short	0x0004
        /*0032*/ 	.short	0x0010
        /*0034*/ 	.byte	0x00, 0xf5, 0x21, 0x00


	//----- nvinfo : EIATTR_KPARAM_INFO
	.align		4
.L_13:
        /*0038*/ 	.byte	0x04, 0x17
        /*003a*/ 	.short	(.L_15 - .L_14)
.L_14:
        /*003c*/ 	.word	0x00000000
        /*0040*/ 	.short	0x0003
        /*0042*/ 	.short	0x000c
        /*0044*/ 	.byte	0x00, 0xf0, 0x11, 0x00


	//----- nvinfo : EIATTR_KPARAM_INFO
	.align		4
.L_15:
        /*0048*/ 	.byte	0x04, 0x17
        /*004a*/ 	.short	(.L_17 - .L_16)
.L_16:
        /*004c*/ 	.word	0x00000000
        /*0050*/ 	.short	0x0002
        /*0052*/ 	.short	0x0008
        /*0054*/ 	.byte	0x00, 0xf0, 0x11, 0x00


	//----- nvinfo : EIATTR_KPARAM_INFO
	.align		4
.L_17:
        /*0058*/ 	.byte	0x04, 0x17
        /*005a*/ 	.short	(.L_19 - .L_18)
.L_18:
        /*005c*/ 	.word	0x00000000
        /*0060*/ 	.short	0x0001
        /*0062*/ 	.short	0x0004
        /*0064*/ 	.byte	0x00, 0xf0, 0x11, 0x00


	//----- nvinfo : EIATTR_KPARAM_INFO
	.align		4
.L_19:
        /*0068*/ 	.byte	0x04, 0x17
        /*006a*/ 	.short	(.L_21 - .L_20)
.L_20:
        /*006c*/ 	.word	0x00000000
        /*0070*/ 	.short	0x0000
        /*0072*/ 	.short	0x0000
        /*0074*/ 	.byte	0x00, 0xf0, 0x11, 0x00


	//----- nvinfo : EIATTR_SPARSE_MMA_MASK
	.align		4
.L_21:
        /*0078*/ 	.byte	0x03, 0x50
        /*007a*/ 	.short	0x0000


	//----- nvinfo : EIATTR_MAXREG_COUNT
	.align		4
        /*007c*/ 	.byte	0x03, 0x1b
        /*007e*/ 	.short	0x00ff


	//----- nvinfo : EIATTR_MERCURY_ISA_VERSION
	.align		4
        /*0080*/ 	.byte	0x03, 0x5f
        /*0082*/ 	.short	0x0101


	//----- nvinfo : EIATTR_VRC_CTA_INIT_COUNT
	.align		4
        /*0084*/ 	.byte	0x02, 0x4a
	.zero		1
	.zero		1


	//----- nvinfo : EIATTR_EXIT_INSTR_OFFSETS
	.align		4
        /*0088*/ 	.byte	0x04, 0x1c
        /*008a*/ 	.short	(.L_23 - .L_22)


	//   ....[0]....
.L_22:
        /*008c*/ 	.word	0x000002d0


	//----- nvinfo : EIATTR_CRS_STACK_SIZE
	.align		4
.L_23:
        /*0090*/ 	.byte	0x04, 0x1e
        /*0092*/ 	.short	(.L_25 - .L_24)
.L_24:
        /*0094*/ 	.word	0x00000000


	//----- nvinfo : EIATTR_CBANK_PARAM_SIZE
	.align		4
.L_25:
        /*0098*/ 	.byte	0x03, 0x19
        /*009a*/ 	.short	0x0020


	//----- nvinfo : EIATTR_PARAM_CBANK
	.align		4
        /*009c*/ 	.byte	0x04, 0x0a
        /*009e*/ 	.short	(.L_27 - .L_26)
	.align		4
.L_26:
        /*00a0*/ 	.word	index@(.nv.constant0._Z12mandelKernelffffPiii)
        /*00a4*/ 	.short	0x0380
        /*00a6*/ 	.short	0x0020


	//----- nvinfo : EIATTR_SW_WAR
	.align		4
.L_27:
        /*00a8*/ 	.byte	0x04, 0x36
        /*00aa*/ 	.short	(.L_29 - .L_28)
.L_28:
        /*00ac*/ 	.word	0x00000008
.L_29:


//--------------------- .nv.callgraph             --------------------------
	.section	.nv.callgraph,"",@"SHT_CUDA_CALLGRAPH"
	.align	4
	.sectionentsize	8
	.align		4
        /*0000*/ 	.word	0x00000000
	.align		4
        /*0004*/ 	.word	0xffffffff
	.align		4
        /*0008*/ 	.word	0x00000000
	.align		4
        /*000c*/ 	.word	0xfffffffe
	.align		4
        /*0010*/ 	.word	0x00000000
	.align		4
        /*0014*/ 	.word	0xfffffffd
	.align		4
        /*0018*/ 	.word	0x00000000
	.align		4
        /*001c*/ 	.word	0xfffffffc


//--------------------- .text._Z12mandelKernelffffPiii --------------------------
	.section	.text._Z12mandelKernelffffPiii,"ax",@progbits
	.align	128
        .global         _Z12mandelKernelffffPiii
        .type           _Z12mandelKernelffffPiii,@function
        .size           _Z12mandelKernelffffPiii,(.L_x_4 - _Z12mandelKernelffffPiii)
        .other          _Z12mandelKernelffffPiii,@"STO_CUDA_ENTRY STV_DEFAULT"
_Z12mandelKernelffffPiii:
.text._Z12mandelKernelffffPiii:
[----:B------:R-:W-:Y:S01]  /*0000*/  LDC R1, c[0x0][0x37c] ;  /* 0x0000df00ff017b82 */ /* 0x000fe20000000800 */
[----:B------:R-:W0:Y:S07]  /*0010*/  S2R R2, SR_TID.Y ;  /* 0x0000000000027919 */ /* 0x000e2e0000002200 */
[----:B------:R-:W1:Y:S01]  /*0020*/  LDC R0, c[0x0][0x360] ;  /* 0x0000d800ff007b82 */ /* 0x000e620000000800 */
[----:B------:R-:W2:Y:S01]  /*0030*/  LDCU UR6, c[0x0][0x39c] ;  /* 0x00007380ff0677ac */ /* 0x000ea20008000800 */
[----:B------:R-:W1:Y:S06]  /*0040*/  S2R R3, SR_TID.X ;  /* 0x0000000000037919 */ /* 0x000e6c0000002100 */
[----:B------:R-:W0:Y:S08]  /*0050*/  S2UR UR5, SR_CTAID.Y ;  /* 0x00000000000579c3 */ /* 0x000e300000002600 */
[----:B------:R-:W0:Y:S01]  /*0060*/  LDC R5, c[0x0][0x364] ;  /* 0x0000d900ff057b82 */ /* 0x000e220000000800 */
[----:B--2---:R-:W-:-:S07]  /*0070*/  UISETP.GE.AND UP0, UPT, UR6, 0x1, UPT ;  /* 0x000000010600788c */ /* 0x004fce000bf06270 */
[----:B------:R-:W1:Y:S08]  /*0080*/  S2UR UR4, SR_CTAID.X ;  /* 0x00000000000479c3 */ /* 0x000e700000002500 */
[----:B------:R-:W2:Y:S08]  /*0090*/  LDC.64 R8, c[0x0][0x380] ;  /* 0x0000e000ff087b82 */ /* 0x000eb00000000a00 */
[----:B------:R-:W2:Y:S01]  /*00a0*/  LDC.64 R6, c[0x0][0x388] ;  /* 0x0000e200ff067b82 */ /* 0x000ea20000000a00 */
[----:B0-----:R-:W-:-:S05]  /*00b0*/  IMAD R5, R5, UR5, R2 ;  /* 0x0000000505057c24 */ /* 0x001fca000f8e0202 */
[----:B------:R-:W-:Y:S01]  /*00c0*/  I2FP.F32.U32 R2, R5 ;  /* 0x0000000500027245 */ /* 0x000fe20000201000 */
[----:B-1----:R-:W-:Y:S01]  /*00d0*/  IMAD R0, R0, UR4, R3 ;  /* 0x0000000400007c24 */ /* 0x002fe2000f8e0203 */
[----:B------:R-:W0:Y:S04]  /*00e0*/  LDCU.64 UR4, c[0x0][0x358] ;  /* 0x00006b00ff0477ac */ /* 0x000e280008000a00 */
[----:B------:R-:W-:Y:S01]  /*00f0*/  I2FP.F32.S32 R3, R0 ;  /* 0x0000000000037245 */ /* 0x000fe20000201400 */
[----:B--2---:R-:W-:Y:S01]  /*0100*/  FFMA R2, R2, R7, R9 ;  /* 0x0000000702027223 */ /* 0x004fe20000000009 */
[----:B------:R-:W-:-:S03]  /*0110*/  HFMA2 R7, -RZ, RZ, 0, 0 ;  /* 0x00000000ff077431 */ /* 0x000fc600000001ff */
[----:B------:R-:W-:Y:S01]  /*0120*/  FFMA R3, R3, R6, R8 ;  /* 0x0000000603037223 */ /* 0x000fe20000000008 */
[----:B0-----:R-:W-:Y:S06]  /*0130*/  BRA.U !UP0, `(.L_x_0) ;  /* 0x0000000108507547 */ /* 0x001fec000b800000 */
[----:B------:R-:W-:Y:S01]  /*0140*/  BSSY.RECONVERGENT B0, `(.L_x_0) ;  /* 0x0000013000007945 */ /* 0x000fe20003800200 */
[----:B------:R-:W-:Y:S01]  /*0150*/  MOV R7, RZ ;  /* 0x000000ff00077202 */ /* 0x000fe20000000f00 */
[----:B------:R-:W0:Y:S01]  /*0160*/  LDCU UR7, c[0x0][0x39c] ;  /* 0x00007380ff0777ac */ /* 0x000e220008000800 */
[----:B------:R-:W-:Y:S02]  /*0170*/  MOV R9, R2 ;  /* 0x0000000200097202 */ /* 0x000fe40000000f00 */
[----:B------:R-:W-:Y:S01]  /*0180*/  MOV R4, R3 ;  /* 0x0000000300047202 */ /* 0x000fe20000000f00 */
[----:B------:R-:W1:Y:S06]  /*0190*/  LDCU UR8, c[0x0][0x39c] ;  /* 0x00007380ff0877ac */ /* 0x000e6c0008000800 */
.L_x_2:
[----:B------:R-:W-:Y:S01]  /*01a0*/  FMUL R6, R4, R4 ;  /* 0x0000000404067220 */ /* 0x000fe20000400000 */
[----:B------:R-:W-:-:S04]  /*01b0*/  FMUL R11, R9, R9 ;  /* 0x00000009090b7220 */ /* 0x000fc80000400000 */
[----:B------:R-:W-:-:S05]  /*01c0*/  FADD R8, R6, R11 ;  /* 0x0000000b06087221 */ /* 0x000fca0000000000 */
[----:B------:R-:W-:-:S13]  /*01d0*/  FSETP.GT.AND P0, PT, R8, 4, PT ;  /* 0x408000000800780b */ /* 0x000fda0003f04000 */
[----:B------:R-:W-:Y:S05]  /*01e0*/  @P0 BRA `(.L_x_1) ;  /* 0x0000000000200947 */ /* 0x000fea0003800000 */
[----:B------:R-:W-:Y:S01]  /*01f0*/  IADD3 R7, PT, PT, R7, 0x1, RZ ;  /* 0x0000000107077810 */ /* 0x000fe20007ffe0ff */
[----:B------:R-:W-:Y:S01]  /*0200*/  FADD R6, R6, -R11 ;  /* 0x8000000b06067221 */ /* 0x000fe20000000000 */
[----:B------:R-:W-:Y:S02]  /*0210*/  FADD R11, R4, R4 ;  /* 0x00000004040b7221 */ /* 0x000fe40000000000 */
[----:B-1----:R-:W-:Y:S01]  /*0220*/  ISETP.NE.AND P0, PT, R7, UR8, PT ;  /* 0x0000000807007c0c */ /* 0x002fe2000bf05270 */
[----:B------:R-:W-:Y:S01]  /*0230*/  FADD R4, R3, R6 ;  /* 0x0000000603047221 */ /* 0x000fe20000000000 */
[----:B------:R-:W-:-:S11]  /*0240*/  FFMA R9, R11, R9, R2 ;  /* 0x000000090b097223 */ /* 0x000fd60000000002 */
[----:B------:R-:W-:Y:S05]  /*0250*/  @P0 BRA `(.L_x_2) ;  /* 0xfffffffc00d00947 */ /* 0x000fea000383ffff */
[----:B0-----:R-:W-:-:S07]  /*0260*/  MOV R7, UR7 ;  /* 0x0000000700077c02 */ /* 0x001fce0008000f00 */
.L_x_1:
[----:B01----:R-:W-:Y:S05]  /*0270*/  BSYNC.RECONVERGENT B0 ;  /* 0x0000000000007941 */ /* 0x003fea0003800200 */
.L_x_0:
[----:B------:R-:W0:Y:S01]  /*0280*/  LDC.64 R2, c[0x0][0x390] ;  /* 0x0000e400ff027b82 */ /* 0x000e220000000a00 */
[----:B------:R-:W1:Y:S02]  /*0290*/  LDCU UR6, c[0x0][0x398] ;  /* 0x00007300ff0677ac */ /* 0x000e640008000800 */
[----:B-1----:R-:W-:-:S04]  /*02a0*/  IMAD R5, R5, UR6, R0 ;  /* 0x0000000605057c24 */ /* 0x002fc8000f8e0200 */
[----:B0-----:R-:W-:-:S05]  /*02b0*/  IMAD.WIDE R2, R5, 0x4, R2 ;  /* 0x0000000405027825 */ /* 0x001fca00078e0202 */
[----:B------:R-:W-:Y:S01]  /*02c0*/  STG.E desc[UR4][R2.64], R7 ;  /* 0x0000000702007986 */ /* 0x000fe2000c101904 */
[----:B------:R-:W-:Y:S05]  /*02d0*/  EXIT ;  /* 0x000000000000794d */ /* 0x000fea0003800000 */
.L_x_3:
[----:B------:R-:W-:-:S00]  /*02e0*/  BRA `(.L_x_3) ;  /* 0xfffffffc00fc7947 */ /* 0x000fc0000383ffff */
[----:B------:R-:W-:-:S00]  /*02f0*/  NOP ;  /* 0x0000000000007918 */ /* 0x000fc00000000000 */
        /* <DEDUP_REMOVED lines=8> */
.L_x_4:


//--------------------- .nv.shared.reserved.0     --------------------------
	.section	.nv.shared.reserved.0,"aw",@nobits
	.weak		__nv_reservedSMEM_offset_0_alias
	.size		__nv_reservedSMEM_offset_0_alias, 0, 64
	.other		__nv_reservedSMEM_offset_0_alias,@"STO_CUDA_RESERVED_SHARED STV_DEFAULT"
__nv_reservedSMEM_offset_0_alias:
	.zero		0
	.zero		64


//--------------------- .nv.constant0._Z12mandelKernelffffPiii --------------------------
	.section	.nv.constant0._Z12mandelKernelffffPiii,"a",@progbits
	.sectionflags	@""
	.align	4
.nv.constant0._Z12mandelKernelffffPiii:
	.zero		928


//--------------------- SYMBOLS --------------------------

	.type		.nv.reservedSmem.offset0,@object
	.size		.nv.reservedSmem.offset0,0x4
